//
// Generated by NVIDIA NVVM Compiler
//
// Compiler Build ID: CL-36424714
// Cuda compilation tools, release 13.0, V13.0.88
// Based on NVVM 20.0.0
//

.version 9.0
.target sm_100
.address_size 64

	// .globl	_Z10BFS_kerneliiPiS_S_S_S_

.visible .entry _Z10BFS_kerneliiPiS_S_S_S_(
	.param .u32 _Z10BFS_kerneliiPiS_S_S_S__param_0,
	.param .u32 _Z10BFS_kerneliiPiS_S_S_S__param_1,
	.param .u64 .ptr .align 1 _Z10BFS_kerneliiPiS_S_S_S__param_2,
	.param .u64 .ptr .align 1 _Z10BFS_kerneliiPiS_S_S_S__param_3,
	.param .u64 .ptr .align 1 _Z10BFS_kerneliiPiS_S_S_S__param_4,
	.param .u64 .ptr .align 1 _Z10BFS_kerneliiPiS_S_S_S__param_5,
	.param .u64 .ptr .align 1 _Z10BFS_kerneliiPiS_S_S_S__param_6
)
{
	.reg .pred 	%p<7>;
	.reg .b32 	%r<31>;
	.reg .b64 	%rd<25>;

	ld.param.u32 	%r13, [_Z10BFS_kerneliiPiS_S_S_S__param_0];
	ld.param.u32 	%r12, [_Z10BFS_kerneliiPiS_S_S_S__param_1];
	ld.param.u64 	%rd6, [_Z10BFS_kerneliiPiS_S_S_S__param_2];
	ld.param.u64 	%rd9, [_Z10BFS_kerneliiPiS_S_S_S__param_3];
	ld.param.u64 	%rd10, [_Z10BFS_kerneliiPiS_S_S_S__param_4];
	ld.param.u64 	%rd7, [_Z10BFS_kerneliiPiS_S_S_S__param_5];
	ld.param.u64 	%rd8, [_Z10BFS_kerneliiPiS_S_S_S__param_6];
	cvta.to.global.u64 	%rd1, %rd9;
	cvta.to.global.u64 	%rd2, %rd10;
	mov.u32 	%r14, %ctaid.x;
	mov.u32 	%r15, %ntid.x;
	mov.u32 	%r16, %tid.x;
	mad.lo.s32 	%r1, %r14, %r15, %r16;
	setp.ge.s32 	%p1, %r1, %r13;
	@%p1 bra 	$L__BB0_9;
	mul.wide.s32 	%rd11, %r1, 4;
	add.s64 	%rd12, %rd2, %rd11;
	ld.global.u32 	%r17, [%rd12];
	setp.ne.s32 	%p2, %r17, %r12;
	@%p2 bra 	$L__BB0_9;
	cvta.to.global.u64 	%rd13, %rd6;
	add.s64 	%rd3, %rd13, %rd11;
	ld.global.u32 	%r29, [%rd3];
	mul.wide.s32 	%rd15, %r29, 4;
	add.s64 	%rd16, %rd1, %rd15;
	ld.global.u32 	%r18, [%rd16];
	setp.lt.s32 	%p3, %r18, 1;
	@%p3 bra 	$L__BB0_9;
	add.s32 	%r3, %r12, 1;
	cvta.to.global.u64 	%rd4, %rd7;
	mov.b32 	%r30, 0;
	mov.b32 	%r27, 1;
$L__BB0_4:
	add.s32 	%r21, %r29, %r27;
	mul.wide.s32 	%rd17, %r21, 4;
	add.s64 	%rd18, %rd1, %rd17;
	ld.global.u32 	%r7, [%rd18];
	mul.wide.s32 	%rd19, %r7, 4;
	add.s64 	%rd5, %rd2, %rd19;
	ld.global.u32 	%r22, [%rd5];
	setp.ge.s32 	%p4, %r3, %r22;
	@%p4 bra 	$L__BB0_6;
	st.global.u32 	[%rd5], %r3;
	add.s64 	%rd21, %rd4, %rd19;
	st.global.u32 	[%rd21], %r27;
	ld.global.u32 	%r29, [%rd3];
	mov.b32 	%r30, 1;
$L__BB0_6:
	add.s32 	%r11, %r27, 1;
	mul.wide.s32 	%rd22, %r29, 4;
	add.s64 	%rd23, %rd1, %rd22;
	ld.global.u32 	%r24, [%rd23];
	setp.lt.s32 	%p5, %r27, %r24;
	mov.u32 	%r27, %r11;
	@%p5 bra 	$L__BB0_4;
	setp.eq.s32 	%p6, %r30, 0;
	@%p6 bra 	$L__BB0_9;
	cvta.to.global.u64 	%rd24, %rd8;
	mov.b32 	%r25, 1;
	st.global.u32 	[%rd24], %r25;
$L__BB0_9:
	ret;

}


// ===== COMPILED SASS (sm_100) =====

	.target	sm_100

	.elftype	@"ET_EXEC"


//--------------------- .note.nv.tkinfo           --------------------------
	.section	.note.nv.tkinfo,"",@"SHT_NOTE"
	.sectionflags	@"SHF_NOTE_NV_TKINFO"
	.tkinfo
        /*0018*/ 	.word	0x00000002
        /*0030*/ 	.string	""
        /*0030*/ 	.string	"ptxas"
        /*0030*/ 	.string	"Cuda compilation tools, release 13.0, V13.0.88"
        /*0030*/ 	.string	"Build cuda_13.0.r13.0/compiler.36424714_0"
        /*0030*/ 	.string	"-arch sm_100 -m 64 "



//--------------------- .note.nv.cuinfo           --------------------------
	.section	.note.nv.cuinfo,"",@"SHT_NOTE"
	.sectionflags	@"SHF_NOTE_NV_CUINFO"
        /*0018*/ 	.short	0x0002
        /*001a*/ 	.short	0x0064
        /*001c*/ 	.short	0x0082
	.zero		2


//--------------------- .nv.info                  --------------------------
	.section	.nv.info,"",@"SHT_CUDA_INFO"
	.align	4


	//----- nvinfo : EIATTR_REGCOUNT
	.align		4
        /*0000*/ 	.byte	0x04, 0x2f
        /*0002*/ 	.short	(.L_1 - .L_0)
	.align		4
.L_0:
        /*0004*/ 	.word	index@(_Z10BFS_kerneliiPiS_S_S_S_)
        /*0008*/ 	.word	0x00000016


	//----- nvinfo : EIATTR_FRAME_SIZE
	.align		4
.L_1:
        /*000c*/ 	.byte	0x04, 0x11
        /*000e*/ 	.short	(.L_3 - .L_2)
	.align		4
.L_2:
        /*0010*/ 	.word	index@(_Z10BFS_kerneliiPiS_S_S_S_)
        /*0014*/ 	.word	0x00000000


	//----- nvinfo : EIATTR_MIN_STACK_SIZE
	.align		4
.L_3:
        /*0018*/ 	.byte	0x04, 0x12
        /*001a*/ 	.short	(.L_5 - .L_4)
	.align		4
.L_4:
        /*001c*/ 	.word	index@(_Z10BFS_kerneliiPiS_S_S_S_)
        /*0020*/ 	.word	0x00000000
.L_5:


//--------------------- .nv.compat                --------------------------
	.section	.nv.compat,"",@"SHT_CUDA_COMPAT_INFO"
	.align	4
        /*0000*/ 	.byte	0x02, 0x09, 0x00, 0x00, 0x02, 0x02, 0x01, 0x00, 0x02, 0x05, 0x05, 0x00, 0x03, 0x07, 0x01, 0x01
        /*0010*/ 	.byte	0x02, 0x03, 0x00, 0x00, 0x02, 0x06, 0x01, 0x00, 0x04, 0x0b, 0x08, 0x00, 0x09, 0x00, 0x00, 0x00
        /*0020*/ 	.byte	0x00, 0x00, 0x00, 0x00


//--------------------- .nv.info._Z10BFS_kerneliiPiS_S_S_S_ --------------------------
	.section	.nv.info._Z10BFS_kerneliiPiS_S_S_S_,"",@"SHT_CUDA_INFO"
	.sectionflags	@""
	.align	4


	//----- nvinfo : EIATTR_CUDA_API_VERSION
	.align		4
        /*0000*/ 	.byte	0x04, 0x37
        /*0002*/ 	.short	(.L_7 - .L_6)
.L_6:
        /*0004*/ 	.word	0x00000082


	//----- nvinfo : EIATTR_KPARAM_INFO
	.align		4
.L_7:
        /*0008*/ 	.byte	0x04, 0x17
        /*000a*/ 	.short	(.L_9 - .L_8)
.L_8:
        /*000c*/ 	.word	0x00000000
        /*0010*/ 	.short	0x0006
        /*0012*/ 	.short	0x0028
        /*0014*/ 	.byte	0x00, 0xf5, 0x21, 0x00


	//----- nvinfo : EIATTR_KPARAM_INFO
	.align		4
.L_9:
        /*0018*/ 	.byte	0x04, 0x17
        /*001a*/ 	.short	(.L_11 - .L_10)
.L_10:
        /*001c*/ 	.word	0x00000000
        /*0020*/ 	.short	0x0005
        /*0022*/ 	.short	0x0020
        /*0024*/ 	.byte	0x00, 0xf5, 0x21, 0x00


	//----- nvinfo : EIATTR_KPARAM_INFO
	.align		4
.L_11:
        /*0028*/ 	.byte	0x04, 0x17
        /*002a*/ 	.short	(.L_13 - .L_12)
.L_12:
        /*002c*/ 	.word	0x00000000
        /*0030*/ 	.short	0x0004
        /*0032*/ 	.short	0x0018
        /*0034*/ 	.byte	0x00, 0xf5, 0x21, 0x00


	//----- nvinfo : EIATTR_KPARAM_INFO
	.align		4
.L_13:
        /*0038*/ 	.byte	0x04, 0x17
        /*003a*/ 	.short	(.L_15 - .L_14)
.L_14:
        /*003c*/ 	.word	0x00000000
        /*0040*/ 	.short	0x0003
        /*0042*/ 	.short	0x0010
        /*0044*/ 	.byte	0x00, 0xf5, 0x21, 0x00


	//----- nvinfo : EIATTR_KPARAM_INFO
	.align		4
.L_15:
        /*0048*/ 	.byte	0x04, 0x17
        /*004a*/ 	.short	(.L_17 - .L_16)
.L_16:
        /*004c*/ 	.word	0x00000000
        /*0050*/ 	.short	0x0002
        /*0052*/ 	.short	0x0008
        /*0054*/ 	.byte	0x00, 0xf5, 0x21, 0x00


	//----- nvinfo : EIATTR_KPARAM_INFO
	.align		4
.L_17:
        /*0058*/ 	.byte	0x04, 0x17
        /*005a*/ 	.short	(.L_19 - .L_18)
.L_18:
        /*005c*/ 	.word	0x00000000
        /*0060*/ 	.short	0x0001
        /*0062*/ 	.short	0x0004
        /*0064*/ 	.byte	0x00, 0xf0, 0x11, 0x00


	//----- nvinfo : EIATTR_KPARAM_INFO
	.align		4
.L_19:
        /*0068*/ 	.byte	0x04, 0x17
        /*006a*/ 	.short	(.L_21 - .L_20)
.L_20:
        /*006c*/ 	.word	0x00000000
        /*0070*/ 	.short	0x0000
        /*0072*/ 	.short	0x0000
        /*0074*/ 	.byte	0x00, 0xf0, 0x11, 0x00


	//----- nvinfo : EIATTR_SPARSE_MMA_MASK
	.align		4
.L_21:
        /*0078*/ 	.byte	0x03, 0x50
        /*007a*/ 	.short	0x0000


	//----- nvinfo : EIATTR_MAXREG_COUNT
	.align		4
        /*007c*/ 	.byte	0x03, 0x1b
        /*007e*/ 	.short	0x00ff


	//----- nvinfo : EIATTR_MERCURY_ISA_VERSION
	.align		4
        /*0080*/ 	.byte	0x03, 0x5f
        /*0082*/ 	.short	0x0101


	//----- nvinfo : EIATTR_VRC_CTA_INIT_COUNT
	.align		4
        /*0084*/ 	.byte	0x02, 0x4a
	.zero		1
	.zero		1


	//----- nvinfo : EIATTR_EXIT_INSTR_OFFSETS
	.align		4
        /*0088*/ 	.byte	0x04, 0x1c
        /*008a*/ 	.short	(.L_23 - .L_22)


	//   ....[0]....
.L_22:
        /*008c*/ 	.word	0x00000070


	//   ....[1]....
        /*0090*/ 	.word	0x000000e0


	//   ....[2]....
        /*0094*/ 	.word	0x00000160


	//   ....[3]....
        /*0098*/ 	.word	0x00000310


	//   ....[4]....
        /*009c*/ 	.word	0x00000350


	//----- nvinfo : EIATTR_CRS_STACK_SIZE
	.align		4
.L_23:
        /*00a0*/ 	.byte	0x04, 0x1e
        /*00a2*/ 	.short	(.L_25 - .L_24)
.L_24:
        /*00a4*/ 	.word	0x00000000


	//----- nvinfo : EIATTR_CBANK_PARAM_SIZE
	.align		4
.L_25:
        /*00a8*/ 	.byte	0x03, 0x19
        /*00aa*/ 	.short	0x0030


	//----- nvinfo : EIATTR_PARAM_CBANK
	.align		4
        /*00ac*/ 	.byte	0x04, 0x0a
        /*00ae*/ 	.short	(.L_27 - .L_26)
	.align		4
.L_26:
        /*00b0*/ 	.word	index@(.nv.constant0._Z10BFS_kerneliiPiS_S_S_S_)
        /*00b4*/ 	.short	0x0380
        /*00b6*/ 	.short	0x0030


	//----- nvinfo : EIATTR_SW_WAR
	.align		4
.L_27:
        /*00b8*/ 	.byte	0x04, 0x36
        /*00ba*/ 	.short	(.L_29 - .L_28)
.L_28:
        /*00bc*/ 	.word	0x00000008
.L_29:


//--------------------- .nv.callgraph             --------------------------
	.section	.nv.callgraph,"",@"SHT_CUDA_CALLGRAPH"
	.align	4
	.sectionentsize	8
	.align		4
        /*0000*/ 	.word	0x00000000
	.align		4
        /*0004*/ 	.word	0xffffffff
	.align		4
        /*0008*/ 	.word	0x00000000
	.align		4
        /*000c*/ 	.word	0xfffffffe
	.align		4
        /*0010*/ 	.word	0x00000000
	.align		4
        /*0014*/ 	.word	0xfffffffd
	.align		4
        /*0018*/ 	.word	0x00000000
	.align		4
        /*001c*/ 	.word	0xfffffffc


//--------------------- .text._Z10BFS_kerneliiPiS_S_S_S_ --------------------------
	.section	.text._Z10BFS_kerneliiPiS_S_S_S_,"ax",@progbits
	.align	128
        .global         _Z10BFS_kerneliiPiS_S_S_S_
        .type           _Z10BFS_kerneliiPiS_S_S_S_,@function
        .size           _Z10BFS_kerneliiPiS_S_S_S_,(.L_x_3 - _Z10BFS_kerneliiPiS_S_S_S_)
        .other          _Z10BFS_kerneliiPiS_S_S_S_,@"STO_CUDA_ENTRY STV_DEFAULT"
_Z10BFS_kerneliiPiS_S_S_S_:
.text._Z10BFS_kerneliiPiS_S_S_S_:
[----:B------:R-:W-:Y:S01]  /*0000*/  LDC R1, c[0x0][0x37c] ;  /* 0x0000df00ff017b82 */ /* 0x000fe20000000800 */
[----:B------:R-:W0:Y:S07]  /*0010*/  S2R R0, SR_TID.X ;  /* 0x0000000000007919 */ /* 0x000e2e0000002100 */
[----:B------:R-:W0:Y:S01]  /*0020*/  S2UR UR4, SR_CTAID.X ;  /* 0x00000000000479c3 */ /* 0x000e220000002500 */
[----:B------:R-:W1:Y:S07]  /*0030*/  LDCU UR5, c[0x0][0x380] ;  /* 0x00007000ff0577ac */ /* 0x000e6e0008000800 */
[----:B------:R-:W0:Y:S02]  /*0040*/  LDC R5, c[0x0][0x360] ;  /* 0x0000d800ff057b82 */ /* 0x000e240000000800 */
[----:B0-----:R-:W-:-:S05]  /*0050*/  IMAD R5, R5, UR4, R0 ;  /* 0x0000000405057c24 */ /* 0x001fca000f8e0200 */
[----:B-1----:R-:W-:-:S13]  /*0060*/  ISETP.GE.AND P0, PT, R5, UR5, PT ;  /* 0x0000000505007c0c */ /* 0x002fda000bf06270 */
[----:B------:R-:W-:Y:S05]  /*0070*/  @P0 EXIT ;  /* 0x000000000000094d */ /* 0x000fea0003800000 */
[----:B------:R-:W0:Y:S01]  /*0080*/  LDC.64 R2, c[0x0][0x398] ;  /* 0x0000e600ff027b82 */ /* 0x000e220000000a00 */
[----:B------:R-:W1:Y:S07]  /*0090*/  LDCU.64 UR4, c[0x0][0x358] ;  /* 0x00006b00ff0477ac */ /* 0x000e6e0008000a00 */
[----:B------:R-:W2:Y:S01]  /*00a0*/  LDC R19, c[0x0][0x384] ;  /* 0x0000e100ff137b82 */ /* 0x000ea20000000800 */
[----:B0-----:R-:W-:-:S06]  /*00b0*/  IMAD.WIDE R2, R5, 0x4, R2 ;  /* 0x0000000405027825 */ /* 0x001fcc00078e0202 */
[----:B-1----:R-:W2:Y:S02]  /*00c0*/  LDG.E R2, desc[UR4][R2.64] ;  /* 0x0000000402027981 */ /* 0x002ea4000c1e1900 */
[----:B--2---:R-:W-:-:S13]  /*00d0*/  ISETP.NE.AND P0, PT, R2, R19, PT ;  /* 0x000000130200720c */ /* 0x004fda0003f05270 */
[----:B------:R-:W-:Y:S05]  /*00e0*/  @P0 EXIT ;  /* 0x000000000000094d */ /* 0x000fea0003800000 */
[----:B------:R-:W0:Y:S02]  /*00f0*/  LDC.64 R2, c[0x0][0x388] ;  /* 0x0000e200ff027b82 */ /* 0x000e240000000a00 */
[----:B0-----:R-:W-:-:S06]  /*0100*/  IMAD.WIDE R2, R5, 0x4, R2 ;  /* 0x0000000405027825 */ /* 0x001fcc00078e0202 */
[----:B------:R-:W0:Y:S01]  /*0110*/  LDC.64 R4, c[0x0][0x390] ;  /* 0x0000e400ff047b82 */ /* 0x000e220000000a00 */
[----:B------:R-:W0:Y:S02]  /*0120*/  LDG.E R9, desc[UR4][R2.64] ;  /* 0x0000000402097981 */ /* 0x000e24000c1e1900 */
[----:B0-----:R-:W-:-:S06]  /*0130*/  IMAD.WIDE R4, R9, 0x4, R4 ;  /* 0x0000000409047825 */ /* 0x001fcc00078e0204 */
[----:B------:R-:W2:Y:S02]  /*0140*/  LDG.E R4, desc[UR4][R4.64] ;  /* 0x0000000404047981 */ /* 0x000ea4000c1e1900 */
[----:B--2---:R-:W-:-:S13]  /*0150*/  ISETP.GE.AND P0, PT, R4, 0x1, PT ;  /* 0x000000010400780c */ /* 0x004fda0003f06270 */
[----:B------:R-:W-:Y:S05]  /*0160*/  @!P0 EXIT ;  /* 0x000000000000894d */ /* 0x000fea0003800000 */
[----:B------:R-:W0:Y:S01]  /*0170*/  LDC.64 R4, c[0x0][0x390] ;  /* 0x0000e400ff047b82 */ /* 0x000e220000000a00 */
[----:B------:R-:W-:Y:S01]  /*0180*/  BSSY.RECONVERGENT B0, `(.L_x_0) ;  /* 0x0000018000007945 */ /* 0x000fe20003800200 */
[----:B------:R-:W-:Y:S01]  /*0190*/  PLOP3.LUT P0, PT, PT, PT, PT, 0x8, 0x80 ;  /* 0x000000000080781c */ /* 0x000fe20003f0e170 */
[----:B------:R-:W-:Y:S01]  /*01a0*/  IMAD.MOV.U32 R0, RZ, RZ, 0x1 ;  /* 0x00000001ff007424 */ /* 0x000fe200078e00ff */
[----:B------:R-:W-:Y:S02]  /*01b0*/  MOV R17, R9 ;  /* 0x0000000900117202 */ /* 0x000fe40000000f00 */
[----:B------:R-:W-:Y:S02]  /*01c0*/  IADD3 R19, PT, PT, R19, 0x1, RZ ;  /* 0x0000000113137810 */ /* 0x000fe40007ffe0ff */
[----:B------:R-:W1:Y:S07]  /*01d0*/  LDC.64 R6, c[0x0][0x398] ;  /* 0x0000e600ff067b82 */ /* 0x000e6e0000000a00 */
.L_x_1:
[----:B------:R-:W-:-:S05]  /*01e0*/  IADD3 R9, PT, PT, R17, R0, RZ ;  /* 0x0000000011097210 */ /* 0x000fca0007ffe0ff */
[----:B0-----:R-:W-:-:S06]  /*01f0*/  IMAD.WIDE R8, R9, 0x4, R4 ;  /* 0x0000000409087825 */ /* 0x001fcc00078e0204 */
[----:B------:R-:W1:Y:S02]  /*0200*/  LDG.E R9, desc[UR4][R8.64] ;  /* 0x0000000408097981 */ /* 0x000e64000c1e1900 */
[----:B-1----:R-:W-:-:S05]  /*0210*/  IMAD.WIDE R14, R9, 0x4, R6 ;  /* 0x00000004090e7825 */ /* 0x002fca00078e0206 */
[----:B------:R-:W2:Y:S02]  /*0220*/  LDG.E R10, desc[UR4][R14.64] ;  /* 0x000000040e0a7981 */ /* 0x000ea4000c1e1900 */
[----:B--2---:R-:W-:-:S13]  /*0230*/  ISETP.GE.AND P1, PT, R19, R10, PT ;  /* 0x0000000a1300720c */ /* 0x004fda0003f26270 */
[----:B------:R-:W0:Y:S01]  /*0240*/  @!P1 LDC.64 R10, c[0x0][0x3a0] ;  /* 0x0000e800ff0a9b82 */ /* 0x000e220000000a00 */
[----:B------:R-:W-:Y:S01]  /*0250*/  @!P1 STG.E desc[UR4][R14.64], R19 ;  /* 0x000000130e009986 */ /* 0x000fe2000c101904 */
[----:B0-----:R-:W-:-:S05]  /*0260*/  @!P1 IMAD.WIDE R10, R9, 0x4, R10 ;  /* 0x00000004090a9825 */ /* 0x001fca00078e020a */
[----:B------:R0:W-:Y:S04]  /*0270*/  @!P1 STG.E desc[UR4][R10.64], R0 ;  /* 0x000000000a009986 */ /* 0x0001e8000c101904 */
[----:B------:R-:W2:Y:S02]  /*0280*/  @!P1 LDG.E R17, desc[UR4][R2.64] ;  /* 0x0000000402119981 */ /* 0x000ea4000c1e1900 */
[----:B--2---:R-:W-:-:S06]  /*0290*/  IMAD.WIDE R12, R17, 0x4, R4 ;  /* 0x00000004110c7825 */ /* 0x004fcc00078e0204 */
[----:B------:R-:W2:Y:S01]  /*02a0*/  LDG.E R13, desc[UR4][R12.64] ;  /* 0x000000040c0d7981 */ /* 0x000ea2000c1e1900 */
[----:B------:R-:W-:Y:S01]  /*02b0*/  @!P1 PLOP3.LUT P0, PT, PT, PT, PT, 0x80, 0x8 ;  /* 0x000000000008981c */ /* 0x000fe20003f0f070 */
[C---:B------:R-:W-:Y:S01]  /*02c0*/  VIADD R8, R0.reuse, 0x1 ;  /* 0x0000000100087836 */ /* 0x040fe20000000000 */
[----:B--2---:R-:W-:-:S04]  /*02d0*/  ISETP.GE.AND P1, PT, R0, R13, PT ;  /* 0x0000000d0000720c */ /* 0x004fc80003f26270 */
[----:B0-----:R-:W-:-:S09]  /*02e0*/  MOV R0, R8 ;  /* 0x0000000800007202 */ /* 0x001fd20000000f00 */
[----:B------:R-:W-:Y:S05]  /*02f0*/  @!P1 BRA `(.L_x_1) ;  /* 0xfffffffc00b89947 */ /* 0x000fea000383ffff */
[----:B------:R-:W-:Y:S05]  /*0300*/  BSYNC.RECONVERGENT B0 ;  /* 0x0000000000007941 */ /* 0x000fea0003800200 */
.L_x_0:
[----:B------:R-:W-:Y:S05]  /*0310*/  @!P0 EXIT ;  /* 0x000000000000894d */ /* 0x000fea0003800000 */
[----:B------:R-:W0:Y:S01]  /*0320*/  LDC.64 R2, c[0x0][0x3a8] ;  /* 0x0000ea00ff027b82 */ /* 0x000e220000000a00 */
[----:B------:R-:W-:-:S05]  /*0330*/  IMAD.MOV.U32 R5, RZ, RZ, 0x1 ;  /* 0x00000001ff057424 */ /* 0x000fca00078e00ff */
[----:B0-----:R-:W-:Y:S01]  /*0340*/  STG.E desc[UR4][R2.64], R5 ;  /* 0x0000000502007986 */ /* 0x001fe2000c101904 */
[----:B------:R-:W-:Y:S05]  /*0350*/  EXIT ;  /* 0x000000000000794d */ /* 0x000fea0003800000 */
.L_x_2:
[----:B------:R-:W-:-:S00]  /*0360*/  BRA `(.L_x_2) ;  /* 0xfffffffc00fc7947 */ /* 0x000fc0000383ffff */
[----:B------:R-:W-:-:S00]  /*0370*/  NOP ;  /* 0x0000000000007918 */ /* 0x000fc00000000000 */
        /* <DEDUP_REMOVED lines=8> */
.L_x_3:


//--------------------- .nv.shared.reserved.0     --------------------------
	.section	.nv.shared.reserved.0,"aw",@nobits
	.weak		__nv_reservedSMEM_offset_0_alias
	.size		__nv_reservedSMEM_offset_0_alias, 0, 64
	.other		__nv_reservedSMEM_offset_0_alias,@"STO_CUDA_RESERVED_SHARED STV_DEFAULT"
__nv_reservedSMEM_offset_0_alias:
	.zero		0
	.zero		64


//--------------------- .nv.constant0._Z10BFS_kerneliiPiS_S_S_S_ --------------------------
	.section	.nv.constant0._Z10BFS_kerneliiPiS_S_S_S_,"a",@progbits
	.sectionflags	@""
	.align	4
.nv.constant0._Z10BFS_kerneliiPiS_S_S_S_:
	.zero		944


//--------------------- SYMBOLS --------------------------

	.type		.nv.reservedSmem.offset0,@object
	.size		.nv.reservedSmem.offset0,0x4
